//
// Generated by NVIDIA NVVM Compiler
//
// Compiler Build ID: CL-36424714
// Cuda compilation tools, release 13.0, V13.0.88
// Based on NVVM 20.0.0
//

.version 9.0
.target sm_100
.address_size 64

	// .globl	_Z27matrixMultiplication_kernelPfS_S_i

.visible .entry _Z27matrixMultiplication_kernelPfS_S_i(
	.param .u64 .ptr .align 1 _Z27matrixMultiplication_kernelPfS_S_i_param_0,
	.param .u64 .ptr .align 1 _Z27matrixMultiplication_kernelPfS_S_i_param_1,
	.param .u64 .ptr .align 1 _Z27matrixMultiplication_kernelPfS_S_i_param_2,
	.param .u32 _Z27matrixMultiplication_kernelPfS_S_i_param_3
)
{
	.reg .pred 	%p<10>;
	.reg .b32 	%r<40>;
	.reg .b32 	%f<67>;
	.reg .b64 	%rd<67>;

	ld.param.u64 	%rd14, [_Z27matrixMultiplication_kernelPfS_S_i_param_0];
	ld.param.u64 	%rd15, [_Z27matrixMultiplication_kernelPfS_S_i_param_1];
	ld.param.u32 	%r18, [_Z27matrixMultiplication_kernelPfS_S_i_param_3];
	cvta.to.global.u64 	%rd1, %rd15;
	cvta.to.global.u64 	%rd2, %rd14;
	mov.u32 	%r19, %ctaid.y;
	mov.u32 	%r20, %ntid.y;
	mov.u32 	%r21, %tid.y;
	mad.lo.s32 	%r1, %r19, %r20, %r21;
	mov.u32 	%r22, %ctaid.x;
	mov.u32 	%r23, %ntid.x;
	mov.u32 	%r24, %tid.x;
	mad.lo.s32 	%r2, %r22, %r23, %r24;
	max.s32 	%r25, %r1, %r2;
	setp.ge.s32 	%p1, %r25, %r18;
	@%p1 bra 	$L__BB0_13;
	mul.lo.s32 	%r3, %r18, %r1;
	and.b32  	%r4, %r18, 7;
	setp.lt.u32 	%p2, %r18, 8;
	mov.f32 	%f66, 0f00000000;
	mov.b32 	%r38, 0;
	@%p2 bra 	$L__BB0_4;
	and.b32  	%r38, %r18, 2147483640;
	neg.s32 	%r36, %r38;
	mul.wide.s32 	%rd16, %r18, 4;
	add.s64 	%rd3, %rd1, %rd16;
	shl.b32 	%r7, %r18, 3;
	mul.wide.s32 	%rd17, %r18, 8;
	add.s64 	%rd4, %rd1, %rd17;
	mul.wide.s32 	%rd18, %r18, 12;
	add.s64 	%rd5, %rd1, %rd18;
	mul.wide.s32 	%rd19, %r18, 16;
	add.s64 	%rd6, %rd1, %rd19;
	mul.wide.s32 	%rd20, %r18, 20;
	add.s64 	%rd7, %rd1, %rd20;
	mul.wide.s32 	%rd21, %r18, 24;
	add.s64 	%rd8, %rd1, %rd21;
	mul.wide.s32 	%rd22, %r18, 28;
	add.s64 	%rd9, %rd1, %rd22;
	mul.wide.u32 	%rd23, %r3, 4;
	add.s64 	%rd24, %rd23, %rd2;
	add.s64 	%rd66, %rd24, 16;
	mov.f32 	%f66, 0f00000000;
	mov.u32 	%r35, %r2;
$L__BB0_3:
	.pragma "nounroll";
	mul.wide.s32 	%rd25, %r35, 4;
	add.s64 	%rd26, %rd3, %rd25;
	add.s64 	%rd27, %rd4, %rd25;
	add.s64 	%rd28, %rd5, %rd25;
	add.s64 	%rd29, %rd6, %rd25;
	add.s64 	%rd30, %rd7, %rd25;
	add.s64 	%rd31, %rd8, %rd25;
	add.s64 	%rd32, %rd9, %rd25;
	add.s64 	%rd33, %rd1, %rd25;
	ld.global.f32 	%f16, [%rd66+-16];
	ld.global.f32 	%f17, [%rd33];
	fma.rn.f32 	%f18, %f16, %f17, %f66;
	ld.global.f32 	%f19, [%rd66+-12];
	ld.global.f32 	%f20, [%rd26];
	fma.rn.f32 	%f21, %f19, %f20, %f18;
	ld.global.f32 	%f22, [%rd66+-8];
	ld.global.f32 	%f23, [%rd27];
	fma.rn.f32 	%f24, %f22, %f23, %f21;
	ld.global.f32 	%f25, [%rd66+-4];
	ld.global.f32 	%f26, [%rd28];
	fma.rn.f32 	%f27, %f25, %f26, %f24;
	ld.global.f32 	%f28, [%rd66];
	ld.global.f32 	%f29, [%rd29];
	fma.rn.f32 	%f30, %f28, %f29, %f27;
	ld.global.f32 	%f31, [%rd66+4];
	ld.global.f32 	%f32, [%rd30];
	fma.rn.f32 	%f33, %f31, %f32, %f30;
	ld.global.f32 	%f34, [%rd66+8];
	ld.global.f32 	%f35, [%rd31];
	fma.rn.f32 	%f36, %f34, %f35, %f33;
	ld.global.f32 	%f37, [%rd66+12];
	ld.global.f32 	%f38, [%rd32];
	fma.rn.f32 	%f66, %f37, %f38, %f36;
	add.s32 	%r36, %r36, 8;
	add.s32 	%r35, %r35, %r7;
	add.s64 	%rd66, %rd66, 32;
	setp.ne.s32 	%p3, %r36, 0;
	@%p3 bra 	$L__BB0_3;
$L__BB0_4:
	setp.eq.s32 	%p4, %r4, 0;
	@%p4 bra 	$L__BB0_12;
	and.b32  	%r13, %r18, 3;
	setp.lt.u32 	%p5, %r4, 4;
	@%p5 bra 	$L__BB0_7;
	add.s32 	%r27, %r38, %r3;
	mul.wide.u32 	%rd34, %r27, 4;
	add.s64 	%rd35, %rd2, %rd34;
	ld.global.f32 	%f40, [%rd35];
	mad.lo.s32 	%r28, %r38, %r18, %r2;
	mul.wide.s32 	%rd36, %r28, 4;
	add.s64 	%rd37, %rd1, %rd36;
	ld.global.f32 	%f41, [%rd37];
	fma.rn.f32 	%f42, %f40, %f41, %f66;
	cvt.u64.u32 	%rd38, %r3;
	cvt.u64.u32 	%rd39, %r38;
	add.s64 	%rd40, %rd39, %rd38;
	shl.b64 	%rd41, %rd40, 2;
	add.s64 	%rd42, %rd2, %rd41;
	ld.global.f32 	%f43, [%rd42+4];
	mul.wide.s32 	%rd43, %r18, 4;
	add.s64 	%rd44, %rd37, %rd43;
	ld.global.f32 	%f44, [%rd44];
	fma.rn.f32 	%f45, %f43, %f44, %f42;
	ld.global.f32 	%f46, [%rd42+8];
	add.s64 	%rd45, %rd44, %rd43;
	ld.global.f32 	%f47, [%rd45];
	fma.rn.f32 	%f48, %f46, %f47, %f45;
	ld.global.f32 	%f49, [%rd42+12];
	add.s64 	%rd46, %rd45, %rd43;
	ld.global.f32 	%f50, [%rd46];
	fma.rn.f32 	%f66, %f49, %f50, %f48;
	add.s32 	%r38, %r38, 4;
$L__BB0_7:
	setp.eq.s32 	%p6, %r13, 0;
	@%p6 bra 	$L__BB0_12;
	setp.eq.s32 	%p7, %r13, 1;
	@%p7 bra 	$L__BB0_10;
	add.s32 	%r29, %r38, %r3;
	mul.wide.u32 	%rd47, %r29, 4;
	add.s64 	%rd48, %rd2, %rd47;
	ld.global.f32 	%f52, [%rd48];
	mad.lo.s32 	%r30, %r38, %r18, %r2;
	mul.wide.s32 	%rd49, %r30, 4;
	add.s64 	%rd50, %rd1, %rd49;
	ld.global.f32 	%f53, [%rd50];
	fma.rn.f32 	%f54, %f52, %f53, %f66;
	cvt.u64.u32 	%rd51, %r3;
	cvt.u64.u32 	%rd52, %r38;
	add.s64 	%rd53, %rd52, %rd51;
	shl.b64 	%rd54, %rd53, 2;
	add.s64 	%rd55, %rd2, %rd54;
	ld.global.f32 	%f55, [%rd55+4];
	mul.wide.s32 	%rd56, %r18, 4;
	add.s64 	%rd57, %rd50, %rd56;
	ld.global.f32 	%f56, [%rd57];
	fma.rn.f32 	%f66, %f55, %f56, %f54;
	add.s32 	%r38, %r38, 2;
$L__BB0_10:
	and.b32  	%r31, %r18, 1;
	setp.eq.b32 	%p8, %r31, 1;
	not.pred 	%p9, %p8;
	@%p9 bra 	$L__BB0_12;
	add.s32 	%r32, %r38, %r3;
	mul.wide.u32 	%rd58, %r32, 4;
	add.s64 	%rd59, %rd2, %rd58;
	ld.global.f32 	%f57, [%rd59];
	mad.lo.s32 	%r33, %r38, %r18, %r2;
	mul.wide.s32 	%rd60, %r33, 4;
	add.s64 	%rd61, %rd1, %rd60;
	ld.global.f32 	%f58, [%rd61];
	fma.rn.f32 	%f66, %f57, %f58, %f66;
$L__BB0_12:
	ld.param.u64 	%rd65, [_Z27matrixMultiplication_kernelPfS_S_i_param_2];
	add.s32 	%r34, %r3, %r2;
	cvta.to.global.u64 	%rd62, %rd65;
	mul.wide.s32 	%rd63, %r34, 4;
	add.s64 	%rd64, %rd62, %rd63;
	st.global.f32 	[%rd64], %f66;
$L__BB0_13:
	ret;

}


// ===== COMPILED SASS (sm_100) =====

	.target	sm_100

	.elftype	@"ET_EXEC"


//--------------------- .note.nv.tkinfo           --------------------------
	.section	.note.nv.tkinfo,"",@"SHT_NOTE"
	.sectionflags	@"SHF_NOTE_NV_TKINFO"
	.tkinfo
        /*0018*/ 	.word	0x00000002
        /*0030*/ 	.string	""
        /*0030*/ 	.string	"ptxas"
        /*0030*/ 	.string	"Cuda compilation tools, release 13.0, V13.0.88"
        /*0030*/ 	.string	"Build cuda_13.0.r13.0/compiler.36424714_0"
        /*0030*/ 	.string	"-arch sm_100 -m 64 "



//--------------------- .note.nv.cuinfo           --------------------------
	.section	.note.nv.cuinfo,"",@"SHT_NOTE"
	.sectionflags	@"SHF_NOTE_NV_CUINFO"
        /*0018*/ 	.short	0x0002
        /*001a*/ 	.short	0x0064
        /*001c*/ 	.short	0x0082
	.zero		2


//--------------------- .nv.info                  --------------------------
	.section	.nv.info,"",@"SHT_CUDA_INFO"
	.align	4


	//----- nvinfo : EIATTR_REGCOUNT
	.align		4
        /*0000*/ 	.byte	0x04, 0x2f
        /*0002*/ 	.short	(.L_1 - .L_0)
	.align		4
.L_0:
        /*0004*/ 	.word	index@(_Z27matrixMultiplication_kernelPfS_S_i)
        /*0008*/ 	.word	0x0000001e


	//----- nvinfo : EIATTR_FRAME_SIZE
	.align		4
.L_1:
        /*000c*/ 	.byte	0x04, 0x11
        /*000e*/ 	.short	(.L_3 - .L_2)
	.align		4
.L_2:
        /*0010*/ 	.word	index@(_Z27matrixMultiplication_kernelPfS_S_i)
        /*0014*/ 	.word	0x00000000


	//----- nvinfo : EIATTR_MIN_STACK_SIZE
	.align		4
.L_3:
        /*0018*/ 	.byte	0x04, 0x12
        /*001a*/ 	.short	(.L_5 - .L_4)
	.align		4
.L_4:
        /*001c*/ 	.word	index@(_Z27matrixMultiplication_kernelPfS_S_i)
        /*0020*/ 	.word	0x00000000
.L_5:


//--------------------- .nv.compat                --------------------------
	.section	.nv.compat,"",@"SHT_CUDA_COMPAT_INFO"
	.align	4
        /*0000*/ 	.byte	0x02, 0x09, 0x00, 0x00, 0x02, 0x02, 0x01, 0x00, 0x02, 0x05, 0x05, 0x00, 0x03, 0x07, 0x01, 0x01
        /*0010*/ 	.byte	0x02, 0x03, 0x00, 0x00, 0x02, 0x06, 0x01, 0x00, 0x04, 0x0b, 0x08, 0x00, 0x09, 0x00, 0x00, 0x00
        /*0020*/ 	.byte	0x00, 0x00, 0x00, 0x00


//--------------------- .nv.info._Z27matrixMultiplication_kernelPfS_S_i --------------------------
	.section	.nv.info._Z27matrixMultiplication_kernelPfS_S_i,"",@"SHT_CUDA_INFO"
	.sectionflags	@""
	.align	4


	//----- nvinfo : EIATTR_CUDA_API_VERSION
	.align		4
        /*0000*/ 	.byte	0x04, 0x37
        /*0002*/ 	.short	(.L_7 - .L_6)
.L_6:
        /*0004*/ 	.word	0x00000082


	//----- nvinfo : EIATTR_KPARAM_INFO
	.align		4
.L_7:
        /*0008*/ 	.byte	0x04, 0x17
        /*000a*/ 	.short	(.L_9 - .L_8)
.L_8:
        /*000c*/ 	.word	0x00000000
        /*0010*/ 	.short	0x0003
        /*0012*/ 	.short	0x0018
        /*0014*/ 	.byte	0x00, 0xf0, 0x11, 0x00


	//----- nvinfo : EIATTR_KPARAM_INFO
	.align		4
.L_9:
        /*0018*/ 	.byte	0x04, 0x17
        /*001a*/ 	.short	(.L_11 - .L_10)
.L_10:
        /*001c*/ 	.word	0x00000000
        /*0020*/ 	.short	0x0002
        /*0022*/ 	.short	0x0010
        /*0024*/ 	.byte	0x00, 0xf5, 0x21, 0x00


	//----- nvinfo : EIATTR_KPARAM_INFO
	.align		4
.L_11:
        /*0028*/ 	.byte	0x04, 0x17
        /*002a*/ 	.short	(.L_13 - .L_12)
.L_12:
        /*002c*/ 	.word	0x00000000
        /*0030*/ 	.short	0x0001
        /*0032*/ 	.short	0x0008
        /*0034*/ 	.byte	0x00, 0xf5, 0x21, 0x00


	//----- nvinfo : EIATTR_KPARAM_INFO
	.align		4
.L_13:
        /*0038*/ 	.byte	0x04, 0x17
        /*003a*/ 	.short	(.L_15 - .L_14)
.L_14:
        /*003c*/ 	.word	0x00000000
        /*0040*/ 	.short	0x0000
        /*0042*/ 	.short	0x0000
        /*0044*/ 	.byte	0x00, 0xf5, 0x21, 0x00


	//----- nvinfo : EIATTR_SPARSE_MMA_MASK
	.align		4
.L_15:
        /*0048*/ 	.byte	0x03, 0x50
        /*004a*/ 	.short	0x0000


	//----- nvinfo : EIATTR_MAXREG_COUNT
	.align		4
        /*004c*/ 	.byte	0x03, 0x1b
        /*004e*/ 	.short	0x00ff


	//----- nvinfo : EIATTR_MERCURY_ISA_VERSION
	.align		4
        /*0050*/ 	.byte	0x03, 0x5f
        /*0052*/ 	.short	0x0101


	//----- nvinfo : EIATTR_VRC_CTA_INIT_COUNT
	.align		4
        /*0054*/ 	.byte	0x02, 0x4a
	.zero		1
	.zero		1


	//----- nvinfo : EIATTR_EXIT_INSTR_OFFSETS
	.align		4
        /*0058*/ 	.byte	0x04, 0x1c
        /*005a*/ 	.short	(.L_17 - .L_16)


	//   ....[0]....
.L_16:
        /*005c*/ 	.word	0x000000c0


	//   ....[1]....
        /*0060*/ 	.word	0x00000a90


	//----- nvinfo : EIATTR_CBANK_PARAM_SIZE
	.align		4
.L_17:
        /*0064*/ 	.byte	0x03, 0x19
        /*0066*/ 	.short	0x001c


	//----- nvinfo : EIATTR_PARAM_CBANK
	.align		4
        /*0068*/ 	.byte	0x04, 0x0a
        /*006a*/ 	.short	(.L_19 - .L_18)
	.align		4
.L_18:
        /*006c*/ 	.word	index@(.nv.constant0._Z27matrixMultiplication_kernelPfS_S_i)
        /*0070*/ 	.short	0x0380
        /*0072*/ 	.short	0x001c


	//----- nvinfo : EIATTR_SW_WAR
	.align		4
.L_19:
        /*0074*/ 	.byte	0x04, 0x36
        /*0076*/ 	.short	(.L_21 - .L_20)
.L_20:
        /*0078*/ 	.word	0x00000008
.L_21:


//--------------------- .nv.callgraph             --------------------------
	.section	.nv.callgraph,"",@"SHT_CUDA_CALLGRAPH"
	.align	4
	.sectionentsize	8
	.align		4
        /*0000*/ 	.word	0x00000000
	.align		4
        /*0004*/ 	.word	0xffffffff
	.align		4
        /*0008*/ 	.word	0x00000000
	.align		4
        /*000c*/ 	.word	0xfffffffe
	.align		4
        /*0010*/ 	.word	0x00000000
	.align		4
        /*0014*/ 	.word	0xfffffffd
	.align		4
        /*0018*/ 	.word	0x00000000
	.align		4
        /*001c*/ 	.word	0xfffffffc


//--------------------- .text._Z27matrixMultiplication_kernelPfS_S_i --------------------------
	.section	.text._Z27matrixMultiplication_kernelPfS_S_i,"ax",@progbits
	.align	128
        .global         _Z27matrixMultiplication_kernelPfS_S_i
        .type           _Z27matrixMultiplication_kernelPfS_S_i,@function
        .size           _Z27matrixMultiplication_kernelPfS_S_i,(.L_x_5 - _Z27matrixMultiplication_kernelPfS_S_i)
        .other          _Z27matrixMultiplication_kernelPfS_S_i,@"STO_CUDA_ENTRY STV_DEFAULT"
_Z27matrixMultiplication_kernelPfS_S_i:
.text._Z27matrixMultiplication_kernelPfS_S_i:
[----:B------:R-:W-:Y:S01]  /*0000*/  LDC R1, c[0x0][0x37c] ;  /* 0x0000df00ff017b82 */ /* 0x000fe20000000800 */
[----:B------:R-:W0:Y:S07]  /*0010*/  S2R R0, SR_TID.Y ;  /* 0x0000000000007919 */ /* 0x000e2e0000002200 */
[----:B------:R-:W0:Y:S01]  /*0020*/  S2UR UR4, SR_CTAID.Y ;  /* 0x00000000000479c3 */ /* 0x000e220000002600 */
[----:B------:R-:W1:Y:S01]  /*0030*/  LDCU UR20, c[0x0][0x398] ;  /* 0x00007300ff1477ac */ /* 0x000e620008000800 */
[----:B------:R-:W2:Y:S06]  /*0040*/  S2R R3, SR_TID.X ;  /* 0x0000000000037919 */ /* 0x000eac0000002100 */
[----:B------:R-:W0:Y:S08]  /*0050*/  LDC R13, c[0x0][0x364] ;  /* 0x0000d900ff0d7b82 */ /* 0x000e300000000800 */
[----:B------:R-:W2:Y:S08]  /*0060*/  S2UR UR5, SR_CTAID.X ;  /* 0x00000000000579c3 */ /* 0x000eb00000002500 */
[----:B------:R-:W2:Y:S01]  /*0070*/  LDC R2, c[0x0][0x360] ;  /* 0x0000d800ff027b82 */ /* 0x000ea20000000800 */
[----:B0-----:R-:W-:-:S02]  /*0080*/  IMAD R13, R13, UR4, R0 ;  /* 0x000000040d0d7c24 */ /* 0x001fc4000f8e0200 */
[----:B--2---:R-:W-:-:S05]  /*0090*/  IMAD R0, R2, UR5, R3 ;  /* 0x0000000502007c24 */ /* 0x004fca000f8e0203 */
[----:B------:R-:W-:-:S04]  /*00a0*/  VIMNMX R2, PT, PT, R13, R0, !PT ;  /* 0x000000000d027248 */ /* 0x000fc80007fe0100 */
[----:B-1----:R-:W-:-:S13]  /*00b0*/  ISETP.GE.AND P0, PT, R2, UR20, PT ;  /* 0x0000001402007c0c */ /* 0x002fda000bf06270 */
[----:B------:R-:W-:Y:S05]  /*00c0*/  @P0 EXIT ;  /* 0x000000000000094d */ /* 0x000fea0003800000 */
[----:B------:R-:W-:Y:S01]  /*00d0*/  UISETP.GE.U32.AND UP0, UPT, UR20, 0x8, UPT ;  /* 0x000000081400788c */ /* 0x000fe2000bf06070 */
[----:B------:R-:W-:Y:S02]  /*00e0*/  HFMA2 R12, -RZ, RZ, 0, 0 ;  /* 0x00000000ff0c7431 */ /* 0x000fe400000001ff */
[----:B------:R-:W-:Y:S01]  /*00f0*/  IMAD R13, R13, UR20, RZ ;  /* 0x000000140d0d7c24 */ /* 0x000fe2000f8e02ff */
[----:B------:R-:W-:Y:S01]  /*0100*/  UMOV UR4, URZ ;  /* 0x000000ff00047c82 */ /* 0x000fe20008000000 */
[----:B------:R-:W0:Y:S04]  /*0110*/  LDCU.64 UR18, c[0x0][0x358] ;  /* 0x00006b00ff1277ac */ /* 0x000e280008000a00 */
[----:B------:R-:W-:Y:S05]  /*0120*/  BRA.U !UP0, `(.L_x_0) ;  /* 0x0000000508047547 */ /* 0x000fea000b800000 */
[----:B------:R-:W1:Y:S01]  /*0130*/  LDCU.128 UR24, c[0x0][0x380] ;  /* 0x00007000ff1877ac */ /* 0x000e620008000c00 */
[----:B------:R-:W-:Y:S02]  /*0140*/  MOV R12, RZ ;  /* 0x000000ff000c7202 */ /* 0x000fe40000000f00 */
[----:B------:R-:W-:Y:S01]  /*0150*/  MOV R14, R0 ;  /* 0x00000000000e7202 */ /* 0x000fe20000000f00 */
[----:B------:R-:W-:-:S04]  /*0160*/  ULOP3.LUT UR4, UR20, 0x7ffffff8, URZ, 0xc0, !UPT ;  /* 0x7ffffff814047892 */ /* 0x000fc8000f8ec0ff */
[----:B------:R-:W-:Y:S01]  /*0170*/  UIADD3 UR5, UPT, UPT, -UR4, URZ, URZ ;  /* 0x000000ff04057290 */ /* 0x000fe2000fffe1ff */
[----:B-1----:R-:W-:Y:S01]  /*0180*/  MOV R2, UR24 ;  /* 0x0000001800027c02 */ /* 0x002fe20008000f00 */
[----:B------:R-:W-:Y:S01]  /*0190*/  UIMAD.WIDE UR6, UR20, 0x8, UR26 ;  /* 0x00000008140678a5 */ /* 0x000fe2000f8e021a */
[----:B------:R-:W-:Y:S01]  /*01a0*/  MOV R3, UR25 ;  /* 0x0000001900037c02 */ /* 0x000fe20008000f00 */
[----:B------:R-:W-:Y:S02]  /*01b0*/  UIMAD.WIDE UR8, UR20, 0xc, UR26 ;  /* 0x0000000c140878a5 */ /* 0x000fe4000f8e021a */
[----:B------:R-:W-:Y:S01]  /*01c0*/  UIMAD.WIDE UR10, UR20, 0x10, UR26 ;  /* 0x00000010140a78a5 */ /* 0x000fe2000f8e021a */
[----:B------:R-:W-:Y:S01]  /*01d0*/  IMAD.WIDE.U32 R2, R13, 0x4, R2 ;  /* 0x000000040d027825 */ /* 0x000fe200078e0002 */
[----:B------:R-:W-:Y:S02]  /*01e0*/  UIMAD.WIDE UR12, UR20, 0x14, UR26 ;  /* 0x00000014140c78a5 */ /* 0x000fe4000f8e021a */
[----:B------:R-:W-:Y:S01]  /*01f0*/  UIMAD.WIDE UR14, UR20, 0x18, UR26 ;  /* 0x00000018140e78a5 */ /* 0x000fe2000f8e021a */
[----:B------:R-:W-:Y:S01]  /*0200*/  IADD3 R2, P0, PT, R2, 0x10, RZ ;  /* 0x0000001002027810 */ /* 0x000fe20007f1e0ff */
[----:B------:R-:W-:-:S03]  /*0210*/  UIMAD.WIDE UR16, UR20, 0x1c, UR26 ;  /* 0x0000001c141078a5 */ /* 0x000fc6000f8e021a */
[----:B------:R-:W-:-:S09]  /*0220*/  IADD3.X R3, PT, PT, RZ, R3, RZ, P0, !PT ;  /* 0x00000003ff037210 */ /* 0x000fd200007fe4ff */
.L_x_1:
[----:B------:R-:W-:Y:S01]  /*0230*/  UIMAD.WIDE UR22, UR20, 0x4, UR26 ;  /* 0x00000004141678a5 */ /* 0x000fe2000f8e021a */
[----:B------:R-:W-:Y:S02]  /*0240*/  IMAD.MOV.U32 R23, RZ, RZ, 0x4 ;  /* 0x00000004ff177424 */ /* 0x000fe400078e00ff */
[----:B------:R-:W-:Y:S01]  /*0250*/  HFMA2 R11, -RZ, RZ, 0, 2.384185791015625e-07 ;  /* 0x00000004ff0b7431 */ /* 0x000fe200000001ff */
[----:B------:R-:W-:Y:S01]  /*0260*/  MOV R25, 0x4 ;  /* 0x0000000400197802 */ /* 0x000fe20000000f00 */
[----:B0-----:R-:W2:Y:S01]  /*0270*/  LDG.E R21, desc[UR18][R2.64+-0x10] ;  /* 0xfffff01202157981 */ /* 0x001ea2000c1e1900 */
[C---:B------:R-:W-:Y:S01]  /*0280*/  IMAD.WIDE R22, R14.reuse, R23, UR26 ;  /* 0x0000001a0e167e25 */ /* 0x040fe2000f8e0217 */
[----:B------:R-:W-:Y:S02]  /*0290*/  MOV R8, UR22 ;  /* 0x0000001600087c02 */ /* 0x000fe40008000f00 */
[----:B------:R-:W-:Y:S01]  /*02a0*/  MOV R9, UR23 ;  /* 0x0000001700097c02 */ /* 0x000fe20008000f00 */
[----:B------:R-:W3:Y:S02]  /*02b0*/  LDG.E R19, desc[UR18][R2.64+-0xc] ;  /* 0xfffff41202137981 */ /* 0x000ee4000c1e1900 */
[----:B------:R-:W-:-:S02]  /*02c0*/  IMAD.WIDE R8, R14, 0x4, R8 ;  /* 0x000000040e087825 */ /* 0x000fc400078e0208 */
[----:B------:R-:W2:Y:S01]  /*02d0*/  LDG.E R22, desc[UR18][R22.64] ;  /* 0x0000001216167981 */ /* 0x000ea2000c1e1900 */
[----:B------:R-:W-:Y:S01]  /*02e0*/  MOV R5, 0x4 ;  /* 0x0000000400057802 */ /* 0x000fe20000000f00 */
[C---:B------:R-:W-:Y:S02]  /*02f0*/  IMAD.WIDE R24, R14.reuse, R25, UR6 ;  /* 0x000000060e187e25 */ /* 0x040fe4000f8e0219 */
[----:B------:R0:W3:Y:S02]  /*0300*/  LDG.E R20, desc[UR18][R8.64] ;  /* 0x0000001208147981 */ /* 0x0000e4000c1e1900 */
[----:B------:R-:W-:Y:S02]  /*0310*/  IMAD.WIDE R10, R14, R11, UR8 ;  /* 0x000000080e0a7e25 */ /* 0x000fe4000f8e020b */
[----:B------:R-:W4:Y:S04]  /*0320*/  LDG.E R18, desc[UR18][R24.64] ;  /* 0x0000001218127981 */ /* 0x000f28000c1e1900 */
[----:B------:R-:W4:Y:S01]  /*0330*/  LDG.E R17, desc[UR18][R2.64+-0x8] ;  /* 0xfffff81202117981 */ /* 0x000f22000c1e1900 */
[----:B0-----:R-:W-:-:S02]  /*0340*/  HFMA2 R9, -RZ, RZ, 0, 2.384185791015625e-07 ;  /* 0x00000004ff097431 */ /* 0x001fc400000001ff */
[----:B------:R-:W-:Y:S01]  /*0350*/  IMAD.MOV.U32 R7, RZ, RZ, 0x4 ;  /* 0x00000004ff077424 */ /* 0x000fe200078e00ff */
[----:B------:R0:W5:Y:S01]  /*0360*/  LDG.E R16, desc[UR18][R10.64] ;  /* 0x000000120a107981 */ /* 0x000162000c1e1900 */
[----:B------:R-:W-:-:S03]  /*0370*/  IMAD.WIDE R4, R14, R5, UR10 ;  /* 0x0000000a0e047e25 */ /* 0x000fc6000f8e0205 */
[----:B------:R-:W5:Y:S01]  /*0380*/  LDG.E R15, desc[UR18][R2.64+-0x4] ;  /* 0xfffffc12020f7981 */ /* 0x000f62000c1e1900 */
[C---:B------:R-:W-:Y:S01]  /*0390*/  IMAD.WIDE R6, R14.reuse, R7, UR12 ;  /* 0x0000000c0e067e25 */ /* 0x040fe2000f8e0207 */
[----:B------:R-:W-:Y:S02]  /*03a0*/  MOV R27, 0x4 ;  /* 0x00000004001b7802 */ /* 0x000fe40000000f00 */
[----:B------:R1:W5:Y:S01]  /*03b0*/  LDG.E R4, desc[UR18][R4.64] ;  /* 0x0000001204047981 */ /* 0x000362000c1e1900 */
[----:B------:R-:W-:-:S03]  /*03c0*/  IMAD.WIDE R8, R14, R9, UR14 ;  /* 0x0000000e0e087e25 */ /* 0x000fc6000f8e0209 */
[----:B------:R-:W5:Y:S01]  /*03d0*/  LDG.E R23, desc[UR18][R2.64] ;  /* 0x0000001202177981 */ /* 0x000f62000c1e1900 */
[----:B0-----:R-:W-:-:S03]  /*03e0*/  IMAD.WIDE R10, R14, R27, UR16 ;  /* 0x000000100e0a7e25 */ /* 0x001fc6000f8e021b */
[----:B------:R-:W5:Y:S04]  /*03f0*/  LDG.E R7, desc[UR18][R6.64] ;  /* 0x0000001206077981 */ /* 0x000f68000c1e1900 */
[----:B------:R-:W5:Y:S04]  /*0400*/  LDG.E R24, desc[UR18][R2.64+0x4] ;  /* 0x0000041202187981 */ /* 0x000f68000c1e1900 */
[----:B------:R-:W5:Y:S04]  /*0410*/  LDG.E R8, desc[UR18][R8.64] ;  /* 0x0000001208087981 */ /* 0x000f68000c1e1900 */
[----:B------:R-:W5:Y:S04]  /*0420*/  LDG.E R25, desc[UR18][R2.64+0x8] ;  /* 0x0000081202197981 */ /* 0x000f68000c1e1900 */
[----:B------:R-:W5:Y:S04]  /*0430*/  LDG.E R10, desc[UR18][R10.64] ;  /* 0x000000120a0a7981 */ /* 0x000f68000c1e1900 */
[----:B------:R0:W5:Y:S01]  /*0440*/  LDG.E R27, desc[UR18][R2.64+0xc] ;  /* 0x00000c12021b7981 */ /* 0x000162000c1e1900 */
[----:B------:R-:W-:-:S04]  /*0450*/  UIADD3 UR5, UPT, UPT, UR5, 0x8, URZ ;  /* 0x0000000805057890 */ /* 0x000fc8000fffe0ff */
[----:B------:R-:W-:Y:S01]  /*0460*/  UISETP.NE.AND UP0, UPT, UR5, URZ, UPT ;  /* 0x000000ff0500728c */ /* 0x000fe2000bf05270 */
[----:B-1----:R-:W-:Y:S02]  /*0470*/  MOV R5, UR20 ;  /* 0x0000001400057c02 */ /* 0x002fe40008000f00 */
[----:B0-----:R-:W-:Y:S02]  /*0480*/  IADD3 R2, P0, PT, R2, 0x20, RZ ;  /* 0x0000002002027810 */ /* 0x001fe40007f1e0ff */
[----:B------:R-:W-:Y:S02]  /*0490*/  LEA R14, R5, R14, 0x3 ;  /* 0x0000000e050e7211 */ /* 0x000fe400078e18ff */
[----:B------:R-:W-:Y:S01]  /*04a0*/  IADD3.X R3, PT, PT, RZ, R3, RZ, P0, !PT ;  /* 0x00000003ff037210 */ /* 0x000fe200007fe4ff */
[----:B--2---:R-:W-:-:S04]  /*04b0*/  FFMA R22, R21, R22, R12 ;  /* 0x0000001615167223 */ /* 0x004fc8000000000c */
[----:B---3--:R-:W-:-:S04]  /*04c0*/  FFMA R20, R19, R20, R22 ;  /* 0x0000001413147223 */ /* 0x008fc80000000016 */
[----:B----4-:R-:W-:-:S04]  /*04d0*/  FFMA R18, R17, R18, R20 ;  /* 0x0000001211127223 */ /* 0x010fc80000000014 */
[----:B-----5:R-:W-:-:S04]  /*04e0*/  FFMA R16, R15, R16, R18 ;  /* 0x000000100f107223 */ /* 0x020fc80000000012 */
[----:B------:R-:W-:-:S04]  /*04f0*/  FFMA R23, R23, R4, R16 ;  /* 0x0000000417177223 */ /* 0x000fc80000000010 */
[----:B------:R-:W-:-:S04]  /*0500*/  FFMA R24, R24, R7, R23 ;  /* 0x0000000718187223 */ /* 0x000fc80000000017 */
[----:B------:R-:W-:-:S04]  /*0510*/  FFMA R8, R25, R8, R24 ;  /* 0x0000000819087223 */ /* 0x000fc80000000018 */
[----:B------:R-:W-:Y:S01]  /*0520*/  FFMA R12, R27, R10, R8 ;  /* 0x0000000a1b0c7223 */ /* 0x000fe20000000008 */
[----:B------:R-:W-:Y:S06]  /*0530*/  BRA.U UP0, `(.L_x_1) ;  /* 0xfffffffd003c7547 */ /* 0x000fec000b83ffff */
.L_x_0:
[----:B------:R-:W-:-:S04]  /*0540*/  ULOP3.LUT UR6, UR20, 0x7, URZ, 0xc0, !UPT ;  /* 0x0000000714067892 */ /* 0x000fc8000f8ec0ff */
[----:B------:R-:W-:-:S09]  /*0550*/  UISETP.NE.AND UP0, UPT, UR6, URZ, UPT ;  /* 0x000000ff0600728c */ /* 0x000fd2000bf05270 */
[----:B------:R-:W-:Y:S05]  /*0560*/  BRA.U !UP0, `(.L_x_2) ;  /* 0x0000000508387547 */ /* 0x000fea000b800000 */
[----:B------:R-:W-:Y:S02]  /*0570*/  UISETP.GE.U32.AND UP0, UPT, UR6, 0x4, UPT ;  /* 0x000000040600788c */ /* 0x000fe4000bf06070 */
[----:B------:R-:W-:-:S04]  /*0580*/  ULOP3.LUT UR5, UR20, 0x3, URZ, 0xc0, !UPT ;  /* 0x0000000314057892 */ /* 0x000fc8000f8ec0ff */
[----:B------:R-:W-:-:S03]  /*0590*/  UISETP.NE.AND UP1, UPT, UR5, URZ, UPT ;  /* 0x000000ff0500728c */ /* 0x000fc6000bf25270 */
[----:B------:R-:W-:Y:S08]  /*05a0*/  BRA.U !UP0, `(.L_x_3) ;  /* 0x00000001087c7547 */ /* 0x000ff0000b800000 */
[----:B------:R-:W1:Y:S01]  /*05b0*/  LDC.64 R6, c[0x0][0x388] ;  /* 0x0000e200ff067b82 */ /* 0x000e620000000a00 */
[----:B------:R-:W2:Y:S01]  /*05c0*/  LDCU.64 UR6, c[0x0][0x380] ;  /* 0x00007000ff0677ac */ /* 0x000ea20008000a00 */
[----:B------:R-:W-:Y:S01]  /*05d0*/  IMAD.U32 R9, RZ, RZ, UR4 ;  /* 0x00000004ff097e24 */ /* 0x000fe2000f8e00ff */
[C---:B------:R-:W-:Y:S02]  /*05e0*/  IADD3 R3, PT, PT, R13.reuse, UR4, RZ ;  /* 0x000000040d037c10 */ /* 0x040fe4000fffe0ff */
[----:B------:R-:W-:Y:S01]  /*05f0*/  IADD3 R10, P0, PT, R13, UR4, RZ ;  /* 0x000000040d0a7c10 */ /* 0x000fe2000ff1e0ff */
[----:B------:R-:W-:Y:S01]  /*0600*/  IMAD R9, R9, UR20, R0 ;  /* 0x0000001409097c24 */ /* 0x000fe2000f8e0200 */
[----:B------:R-:W-:Y:S01]  /*0610*/  MOV R11, UR20 ;  /* 0x00000014000b7c02 */ /* 0x000fe20008000f00 */
[----:B------:R-:W3:Y:S01]  /*0620*/  LDC.64 R4, c[0x0][0x380] ;  /* 0x0000e000ff047b82 */ /* 0x000ee20000000a00 */
[----:B------:R-:W-:Y:S01]  /*0630*/  MOV R15, UR20 ;  /* 0x00000014000f7c02 */ /* 0x000fe20008000f00 */
[----:B-1----:R-:W-:Y:S01]  /*0640*/  IMAD.WIDE R6, R9, 0x4, R6 ;  /* 0x0000000409067825 */ /* 0x002fe200078e0206 */
[----:B------:R-:W-:-:S05]  /*0650*/  MOV R9, UR20 ;  /* 0x0000001400097c02 */ /* 0x000fca0008000f00 */
[----:B------:R-:W-:Y:S02]  /*0660*/  IMAD.WIDE R8, R9, 0x4, R6 ;  /* 0x0000000409087825 */ /* 0x000fe400078e0206 */
[----:B0-----:R-:W4:Y:S02]  /*0670*/  LDG.E R6, desc[UR18][R6.64] ;  /* 0x0000001206067981 */ /* 0x001f24000c1e1900 */
[----:B---3--:R-:W-:Y:S01]  /*0680*/  IMAD.WIDE.U32 R4, R3, 0x4, R4 ;  /* 0x0000000403047825 */ /* 0x008fe200078e0004 */
[----:B------:R-:W-:Y:S01]  /*0690*/  IADD3.X R3, PT, PT, RZ, RZ, RZ, P0, !PT ;  /* 0x000000ffff037210 */ /* 0x000fe200007fe4ff */
[----:B------:R-:W3:Y:S01]  /*06a0*/  LDG.E R17, desc[UR18][R8.64] ;  /* 0x0000001208117981 */ /* 0x000ee2000c1e1900 */
[----:B--2---:R-:W-:-:S03]  /*06b0*/  LEA R2, P0, R10, UR6, 0x2 ;  /* 0x000000060a027c11 */ /* 0x004fc6000f8010ff */
[----:B------:R-:W4:Y:S01]  /*06c0*/  LDG.E R5, desc[UR18][R4.64] ;  /* 0x0000001204057981 */ /* 0x000f22000c1e1900 */
[----:B------:R-:W-:Y:S01]  /*06d0*/  LEA.HI.X R3, R10, UR7, R3, 0x2, P0 ;  /* 0x000000070a037c11 */ /* 0x000fe200080f1403 */
[----:B------:R-:W-:-:S04]  /*06e0*/  IMAD.WIDE R10, R11, 0x4, R8 ;  /* 0x000000040b0a7825 */ /* 0x000fc800078e0208 */
[----:B------:R-:W3:Y:S01]  /*06f0*/  LDG.E R16, desc[UR18][R2.64+0x4] ;  /* 0x0000041202107981 */ /* 0x000ee2000c1e1900 */
[----:B------:R-:W-:-:S03]  /*0700*/  IMAD.WIDE R14, R15, 0x4, R10 ;  /* 0x000000040f0e7825 */ /* 0x000fc600078e020a */
[----:B------:R-:W2:Y:S04]  /*0710*/  LDG.E R19, desc[UR18][R10.64] ;  /* 0x000000120a137981 */ /* 0x000ea8000c1e1900 */
[----:B------:R-:W2:Y:S04]  /*0720*/  LDG.E R18, desc[UR18][R2.64+0x8] ;  /* 0x0000081202127981 */ /* 0x000ea8000c1e1900 */
[----:B------:R-:W5:Y:S04]  /*0730*/  LDG.E R20, desc[UR18][R2.64+0xc] ;  /* 0x00000c1202147981 */ /* 0x000f68000c1e1900 */
[----:B------:R-:W5:Y:S01]  /*0740*/  LDG.E R14, desc[UR18][R14.64] ;  /* 0x000000120e0e7981 */ /* 0x000f62000c1e1900 */
[----:B------:R-:W-:Y:S01]  /*0750*/  UIADD3 UR4, UPT, UPT, UR4, 0x4, URZ ;  /* 0x0000000404047890 */ /* 0x000fe2000fffe0ff */
[----:B----4-:R-:W-:-:S04]  /*0760*/  FFMA R5, R5, R6, R12 ;  /* 0x0000000605057223 */ /* 0x010fc8000000000c */
[----:B---3--:R-:W-:-:S04]  /*0770*/  FFMA R5, R16, R17, R5 ;  /* 0x0000001110057223 */ /* 0x008fc80000000005 */
[----:B--2---:R-:W-:-:S04]  /*0780*/  FFMA R5, R18, R19, R5 ;  /* 0x0000001312057223 */ /* 0x004fc80000000005 */
[----:B-----5:R-:W-:-:S07]  /*0790*/  FFMA R12, R20, R14, R5 ;  /* 0x0000000e140c7223 */ /* 0x020fce0000000005 */
.L_x_3:
[----:B------:R-:W-:Y:S05]  /*07a0*/  BRA.U !UP1, `(.L_x_2) ;  /* 0x0000000109a87547 */ /* 0x000fea000b800000 */
[----:B------:R-:W-:Y:S01]  /*07b0*/  UISETP.NE.AND UP0, UPT, UR5, 0x1, UPT ;  /* 0x000000010500788c */ /* 0x000fe2000bf05270 */
[----:B------:R-:W-:Y:S01]  /*07c0*/  MOV R7, UR4 ;  /* 0x0000000400077c02 */ /* 0x000fe20008000f00 */
[----:B------:R-:W-:Y:S02]  /*07d0*/  ULOP3.LUT UR5, UR20, 0x1, URZ, 0xc0, !UPT ;  /* 0x0000000114057892 */ /* 0x000fe4000f8ec0ff */
[----:B------:R-:W-:Y:S02]  /*07e0*/  MOV R15, UR20 ;  /* 0x00000014000f7c02 */ /* 0x000fe40008000f00 */
[----:B------:R-:W-:Y:S01]  /*07f0*/  UISETP.NE.U32.AND UP1, UPT, UR5, 0x1, UPT ;  /* 0x000000010500788c */ /* 0x000fe2000bf25070 */
[----:B------:R-:W-:-:S04]  /*0800*/  PLOP3.LUT P1, PT, PT, PT, UP0, 0x80, 0x8 ;  /* 0x000000000008781c */ /* 0x000fc80003f2f008 */
[----:B------:R-:W1:Y:S01]  /*0810*/  @UP0 LDCU.128 UR8, c[0x0][0x380] ;  /* 0x00007000ff0807ac */ /* 0x000e620008000c00 */
[----:B------:R-:W-:Y:S01]  /*0820*/  PLOP3.LUT P0, PT, PT, PT, UP1, 0x80, 0x8 ;  /* 0x000000000008781c */ /* 0x000fe20003f0f018 */
[----:B------:R-:W2:Y:S04]  /*0830*/  @UP0 LDCU.64 UR6, c[0x0][0x380] ;  /* 0x00007000ff0607ac */ /* 0x000ea80008000a00 */
[----:B------:R-:W3:Y:S03]  /*0840*/  @!UP1 LDCU.128 UR12, c[0x0][0x380] ;  /* 0x00007000ff0c97ac */ /* 0x000ee60008000c00 */
[C---:B------:R-:W-:Y:S02]  /*0850*/  @P1 IADD3 R3, PT, PT, R13.reuse, UR4, RZ ;  /* 0x000000040d031c10 */ /* 0x040fe4000fffe0ff */
[----:B------:R-:W-:Y:S01]  /*0860*/  @P1 IADD3 R6, P2, PT, R13, UR4, RZ ;  /* 0x000000040d061c10 */ /* 0x000fe2000ff5e0ff */
[----:B------:R-:W-:Y:S01]  /*0870*/  @UP0 UIADD3 UR4, UPT, UPT, UR4, 0x2, URZ ;  /* 0x0000000204040890 */ /* 0x000fe2000fffe0ff */
[----:B-1----:R-:W-:Y:S01]  /*0880*/  MOV R11, UR9 ;  /* 0x00000009000b7c02 */ /* 0x002fe20008000f00 */
[----:B------:R-:W-:Y:S01]  /*0890*/  IMAD.U32 R10, RZ, RZ, UR8 ;  /* 0x00000008ff0a7e24 */ /* 0x000fe2000f8e00ff */
[----:B------:R-:W-:-:S02]  /*08a0*/  MOV R4, UR10 ;  /* 0x0000000a00047c02 */ /* 0x000fc40008000f00 */
[----:B------:R-:W-:Y:S01]  /*08b0*/  MOV R5, UR11 ;  /* 0x0000000b00057c02 */ /* 0x000fe20008000f00 */
[----:B------:R-:W-:-:S04]  /*08c0*/  @P1 IMAD.WIDE.U32 R10, R3, 0x4, R10 ;  /* 0x00000004030a1825 */ /* 0x000fc800078e000a */
[----:B------:R-:W-:Y:S01]  /*08d0*/  @P1 IMAD R3, R7, UR20, R0 ;  /* 0x0000001407031c24 */ /* 0x000fe2000f8e0200 */
[----:B------:R-:W-:Y:S01]  /*08e0*/  @P1 IADD3.X R7, PT, PT, RZ, RZ, RZ, P2, !PT ;  /* 0x000000ffff071210 */ /* 0x000fe200017fe4ff */
[----:B------:R-:W-:Y:S01]  /*08f0*/  IMAD.U32 R19, RZ, RZ, UR4 ;  /* 0x00000004ff137e24 */ /* 0x000fe2000f8e00ff */
[C---:B--2---:R-:W-:Y:S01]  /*0900*/  @P1 LEA R2, P2, R6.reuse, UR6, 0x2 ;  /* 0x0000000606021c11 */ /* 0x044fe2000f8410ff */
[----:B------:R-:W-:Y:S01]  /*0910*/  @P1 IMAD.WIDE R4, R3, 0x4, R4 ;  /* 0x0000000403041825 */ /* 0x000fe200078e0204 */
[----:B------:R-:W-:Y:S01]  /*0920*/  @!P0 IADD3 R17, PT, PT, R13, UR4, RZ ;  /* 0x000000040d118c10 */ /* 0x000fe2000fffe0ff */
[----:B0-----:R-:W2:Y:S01]  /*0930*/  @P1 LDG.E R11, desc[UR18][R10.64] ;  /* 0x000000120a0b1981 */ /* 0x001ea2000c1e1900 */
[----:B------:R-:W-:Y:S01]  /*0940*/  @P1 LEA.HI.X R3, R6, UR7, R7, 0x2, P2 ;  /* 0x0000000706031c11 */ /* 0x000fe200090f1407 */
[----:B------:R-:W-:Y:S01]  /*0950*/  @!P0 IMAD R19, R19, UR20, R0 ;  /* 0x0000001413138c24 */ /* 0x000fe2000f8e0200 */
[----:B---3--:R-:W-:Y:S01]  /*0960*/  MOV R6, UR12 ;  /* 0x0000000c00067c02 */ /* 0x008fe20008000f00 */
[----:B------:R-:W-:Y:S01]  /*0970*/  @P1 IMAD.WIDE R14, R15, 0x4, R4 ;  /* 0x000000040f0e1825 */ /* 0x000fe200078e0204 */
[----:B------:R-:W-:Y:S01]  /*0980*/  MOV R7, UR13 ;  /* 0x0000000d00077c02 */ /* 0x000fe20008000f00 */
[----:B------:R-:W2:Y:S01]  /*0990*/  @P1 LDG.E R4, desc[UR18][R4.64] ;  /* 0x0000001204041981 */ /* 0x000ea2000c1e1900 */
[----:B------:R-:W-:-:S02]  /*09a0*/  MOV R8, UR14 ;  /* 0x0000000e00087c02 */ /* 0x000fc40008000f00 */
[----:B------:R-:W-:Y:S01]  /*09b0*/  MOV R9, UR15 ;  /* 0x0000000f00097c02 */ /* 0x000fe20008000f00 */
[----:B------:R-:W-:Y:S01]  /*09c0*/  @!P0 IMAD.WIDE.U32 R6, R17, 0x4, R6 ;  /* 0x0000000411068825 */ /* 0x000fe200078e0006 */
[----:B------:R-:W3:Y:S03]  /*09d0*/  @P1 LDG.E R14, desc[UR18][R14.64] ;  /* 0x000000120e0e1981 */ /* 0x000ee6000c1e1900 */
[----:B------:R-:W-:Y:S01]  /*09e0*/  @!P0 IMAD.WIDE R8, R19, 0x4, R8 ;  /* 0x0000000413088825 */ /* 0x000fe200078e0208 */
[----:B------:R-:W3:Y:S04]  /*09f0*/  @P1 LDG.E R2, desc[UR18][R2.64+0x4] ;  /* 0x0000041202021981 */ /* 0x000ee8000c1e1900 */
[----:B------:R-:W4:Y:S04]  /*0a00*/  @!P0 LDG.E R7, desc[UR18][R6.64] ;  /* 0x0000001206078981 */ /* 0x000f28000c1e1900 */
[----:B------:R-:W4:Y:S01]  /*0a10*/  @!P0 LDG.E R8, desc[UR18][R8.64] ;  /* 0x0000001208088981 */ /* 0x000f22000c1e1900 */
[----:B--2---:R-:W-:-:S04]  /*0a20*/  @P1 FFMA R11, R11, R4, R12 ;  /* 0x000000040b0b1223 */ /* 0x004fc8000000000c */
[----:B---3--:R-:W-:-:S04]  /*0a30*/  @P1 FFMA R12, R2, R14, R11 ;  /* 0x0000000e020c1223 */ /* 0x008fc8000000000b */
[----:B----4-:R-:W-:-:S07]  /*0a40*/  @!P0 FFMA R12, R7, R8, R12 ;  /* 0x00000008070c8223 */ /* 0x010fce000000000c */
.L_x_2:
[----:B------:R-:W1:Y:S01]  /*0a50*/  LDC.64 R2, c[0x0][0x390] ;  /* 0x0000e400ff027b82 */ /* 0x000e620000000a00 */
[----:B------:R-:W-:-:S05]  /*0a60*/  IADD3 R13, PT, PT, R0, R13, RZ ;  /* 0x0000000d000d7210 */ /* 0x000fca0007ffe0ff */
[----:B-1----:R-:W-:-:S05]  /*0a70*/  IMAD.WIDE R2, R13, 0x4, R2 ;  /* 0x000000040d027825 */ /* 0x002fca00078e0202 */
[----:B0-----:R-:W-:Y:S01]  /*0a80*/  STG.E desc[UR18][R2.64], R12 ;  /* 0x0000000c02007986 */ /* 0x001fe2000c101912 */
[----:B------:R-:W-:Y:S05]  /*0a90*/  EXIT ;  /* 0x000000000000794d */ /* 0x000fea0003800000 */
.L_x_4:
[----:B------:R-:W-:-:S00]  /*0aa0*/  BRA `(.L_x_4) ;  /* 0xfffffffc00fc7947 */ /* 0x000fc0000383ffff */
[----:B------:R-:W-:-:S00]  /*0ab0*/  NOP ;  /* 0x0000000000007918 */ /* 0x000fc00000000000 */
        /* <DEDUP_REMOVED lines=12> */
.L_x_5:


//--------------------- .nv.shared.reserved.0     --------------------------
	.section	.nv.shared.reserved.0,"aw",@nobits
	.weak		__nv_reservedSMEM_offset_0_alias
	.size		__nv_reservedSMEM_offset_0_alias, 0, 64
	.other		__nv_reservedSMEM_offset_0_alias,@"STO_CUDA_RESERVED_SHARED STV_DEFAULT"
__nv_reservedSMEM_offset_0_alias:
	.zero		0
	.zero		64


//--------------------- .nv.constant0._Z27matrixMultiplication_kernelPfS_S_i --------------------------
	.section	.nv.constant0._Z27matrixMultiplication_kernelPfS_S_i,"a",@progbits
	.sectionflags	@""
	.align	4
.nv.constant0._Z27matrixMultiplication_kernelPfS_S_i:
	.zero		924


//--------------------- SYMBOLS --------------------------

	.type		.nv.reservedSmem.offset0,@object
	.size		.nv.reservedSmem.offset0,0x4
